//
// Generated by NVIDIA NVVM Compiler
//
// Compiler Build ID: CL-36424714
// Cuda compilation tools, release 13.0, V13.0.88
// Based on NVVM 20.0.0
//

.version 9.0
.target sm_100
.address_size 64

	// .globl	_Z23fast_powf_stress_kernelPfi

.visible .entry _Z23fast_powf_stress_kernelPfi(
	.param .u64 .ptr .align 1 _Z23fast_powf_stress_kernelPfi_param_0,
	.param .u32 _Z23fast_powf_stress_kernelPfi_param_1
)
{
	.reg .pred 	%p<3>;
	.reg .b32 	%r<15>;
	.reg .b32 	%f<130>;
	.reg .b64 	%rd<5>;

	ld.param.u64 	%rd1, [_Z23fast_powf_stress_kernelPfi_param_0];
	ld.param.u32 	%r4, [_Z23fast_powf_stress_kernelPfi_param_1];
	mov.u32 	%r5, %ctaid.x;
	mov.u32 	%r6, %ntid.x;
	mov.u32 	%r7, %tid.x;
	mad.lo.s32 	%r1, %r5, %r6, %r7;
	setp.ge.s32 	%p1, %r1, %r4;
	@%p1 bra 	$L__BB0_4;
	shr.s32 	%r9, %r1, 31;
	shr.u32 	%r10, %r9, 22;
	add.s32 	%r11, %r1, %r10;
	and.b32  	%r12, %r11, -1024;
	sub.s32 	%r13, %r1, %r12;
	cvt.rn.f32.s32 	%f25, %r13;
	fma.rn.f32 	%f129, %f25, 0f3A83126F, 0f3F800000;
	add.f32 	%f128, %f129, 0f3C23D70A;
	add.f32 	%f127, %f129, 0f3CA3D70A;
	add.f32 	%f126, %f129, 0f3CF5C28F;
	add.f32 	%f125, %f129, 0f3D23D70A;
	add.f32 	%f124, %f129, 0f3D4CCCCC;
	add.f32 	%f123, %f129, 0f3D75C28F;
	add.f32 	%f122, %f129, 0f3D8F5C29;
	mov.b32 	%r14, 0;
$L__BB0_2:
	lg2.approx.f32 	%f26, %f129;
	mul.f32 	%f27, %f26, 0f3F800054;
	ex2.approx.f32 	%f28, %f27;
	lg2.approx.f32 	%f29, %f128;
	mul.f32 	%f30, %f29, 0f3F800054;
	ex2.approx.f32 	%f31, %f30;
	lg2.approx.f32 	%f32, %f127;
	mul.f32 	%f33, %f32, 0f3F800054;
	ex2.approx.f32 	%f34, %f33;
	lg2.approx.f32 	%f35, %f126;
	mul.f32 	%f36, %f35, 0f3F800054;
	ex2.approx.f32 	%f37, %f36;
	lg2.approx.f32 	%f38, %f125;
	mul.f32 	%f39, %f38, 0f3F800054;
	ex2.approx.f32 	%f40, %f39;
	lg2.approx.f32 	%f41, %f124;
	mul.f32 	%f42, %f41, 0f3F800054;
	ex2.approx.f32 	%f43, %f42;
	lg2.approx.f32 	%f44, %f123;
	mul.f32 	%f45, %f44, 0f3F800054;
	ex2.approx.f32 	%f46, %f45;
	lg2.approx.f32 	%f47, %f122;
	mul.f32 	%f48, %f47, 0f3F800054;
	ex2.approx.f32 	%f49, %f48;
	lg2.approx.f32 	%f50, %f28;
	mul.f32 	%f51, %f50, 0f3F800054;
	ex2.approx.f32 	%f52, %f51;
	lg2.approx.f32 	%f53, %f31;
	mul.f32 	%f54, %f53, 0f3F800054;
	ex2.approx.f32 	%f55, %f54;
	lg2.approx.f32 	%f56, %f34;
	mul.f32 	%f57, %f56, 0f3F800054;
	ex2.approx.f32 	%f58, %f57;
	lg2.approx.f32 	%f59, %f37;
	mul.f32 	%f60, %f59, 0f3F800054;
	ex2.approx.f32 	%f61, %f60;
	lg2.approx.f32 	%f62, %f40;
	mul.f32 	%f63, %f62, 0f3F800054;
	ex2.approx.f32 	%f64, %f63;
	lg2.approx.f32 	%f65, %f43;
	mul.f32 	%f66, %f65, 0f3F800054;
	ex2.approx.f32 	%f67, %f66;
	lg2.approx.f32 	%f68, %f46;
	mul.f32 	%f69, %f68, 0f3F800054;
	ex2.approx.f32 	%f70, %f69;
	lg2.approx.f32 	%f71, %f49;
	mul.f32 	%f72, %f71, 0f3F800054;
	ex2.approx.f32 	%f73, %f72;
	lg2.approx.f32 	%f74, %f52;
	mul.f32 	%f75, %f74, 0f3F800054;
	ex2.approx.f32 	%f76, %f75;
	lg2.approx.f32 	%f77, %f55;
	mul.f32 	%f78, %f77, 0f3F800054;
	ex2.approx.f32 	%f79, %f78;
	lg2.approx.f32 	%f80, %f58;
	mul.f32 	%f81, %f80, 0f3F800054;
	ex2.approx.f32 	%f82, %f81;
	lg2.approx.f32 	%f83, %f61;
	mul.f32 	%f84, %f83, 0f3F800054;
	ex2.approx.f32 	%f85, %f84;
	lg2.approx.f32 	%f86, %f64;
	mul.f32 	%f87, %f86, 0f3F800054;
	ex2.approx.f32 	%f88, %f87;
	lg2.approx.f32 	%f89, %f67;
	mul.f32 	%f90, %f89, 0f3F800054;
	ex2.approx.f32 	%f91, %f90;
	lg2.approx.f32 	%f92, %f70;
	mul.f32 	%f93, %f92, 0f3F800054;
	ex2.approx.f32 	%f94, %f93;
	lg2.approx.f32 	%f95, %f73;
	mul.f32 	%f96, %f95, 0f3F800054;
	ex2.approx.f32 	%f97, %f96;
	lg2.approx.f32 	%f98, %f76;
	mul.f32 	%f99, %f98, 0f3F800054;
	ex2.approx.f32 	%f129, %f99;
	lg2.approx.f32 	%f100, %f79;
	mul.f32 	%f101, %f100, 0f3F800054;
	ex2.approx.f32 	%f128, %f101;
	lg2.approx.f32 	%f102, %f82;
	mul.f32 	%f103, %f102, 0f3F800054;
	ex2.approx.f32 	%f127, %f103;
	lg2.approx.f32 	%f104, %f85;
	mul.f32 	%f105, %f104, 0f3F800054;
	ex2.approx.f32 	%f126, %f105;
	lg2.approx.f32 	%f106, %f88;
	mul.f32 	%f107, %f106, 0f3F800054;
	ex2.approx.f32 	%f125, %f107;
	lg2.approx.f32 	%f108, %f91;
	mul.f32 	%f109, %f108, 0f3F800054;
	ex2.approx.f32 	%f124, %f109;
	lg2.approx.f32 	%f110, %f94;
	mul.f32 	%f111, %f110, 0f3F800054;
	ex2.approx.f32 	%f123, %f111;
	lg2.approx.f32 	%f112, %f97;
	mul.f32 	%f113, %f112, 0f3F800054;
	ex2.approx.f32 	%f122, %f113;
	add.s32 	%r14, %r14, 4;
	setp.ne.s32 	%p2, %r14, 1000;
	@%p2 bra 	$L__BB0_2;
	add.f32 	%f114, %f129, 0f00000000;
	add.f32 	%f115, %f114, %f128;
	add.f32 	%f116, %f115, %f127;
	add.f32 	%f117, %f116, %f126;
	add.f32 	%f118, %f117, %f125;
	add.f32 	%f119, %f118, %f124;
	add.f32 	%f120, %f119, %f123;
	add.f32 	%f121, %f120, %f122;
	cvta.to.global.u64 	%rd2, %rd1;
	mul.wide.s32 	%rd3, %r1, 4;
	add.s64 	%rd4, %rd2, %rd3;
	st.global.f32 	[%rd4], %f121;
$L__BB0_4:
	ret;

}


// ===== COMPILED SASS (sm_100) =====

	.target	sm_100

	.elftype	@"ET_EXEC"


//--------------------- .note.nv.tkinfo           --------------------------
	.section	.note.nv.tkinfo,"",@"SHT_NOTE"
	.sectionflags	@"SHF_NOTE_NV_TKINFO"
	.tkinfo
        /*0018*/ 	.word	0x00000002
        /*0030*/ 	.string	""
        /*0030*/ 	.string	"ptxas"
        /*0030*/ 	.string	"Cuda compilation tools, release 13.0, V13.0.88"
        /*0030*/ 	.string	"Build cuda_13.0.r13.0/compiler.36424714_0"
        /*0030*/ 	.string	"-arch sm_100 -m 64 "



//--------------------- .note.nv.cuinfo           --------------------------
	.section	.note.nv.cuinfo,"",@"SHT_NOTE"
	.sectionflags	@"SHF_NOTE_NV_CUINFO"
        /*0018*/ 	.short	0x0002
        /*001a*/ 	.short	0x0064
        /*001c*/ 	.short	0x0082
	.zero		2


//--------------------- .nv.info                  --------------------------
	.section	.nv.info,"",@"SHT_CUDA_INFO"
	.align	4


	//----- nvinfo : EIATTR_REGCOUNT
	.align		4
        /*0000*/ 	.byte	0x04, 0x2f
        /*0002*/ 	.short	(.L_1 - .L_0)
	.align		4
.L_0:
        /*0004*/ 	.word	index@(_Z23fast_powf_stress_kernelPfi)
        /*0008*/ 	.word	0x00000010


	//----- nvinfo : EIATTR_FRAME_SIZE
	.align		4
.L_1:
        /*000c*/ 	.byte	0x04, 0x11
        /*000e*/ 	.short	(.L_3 - .L_2)
	.align		4
.L_2:
        /*0010*/ 	.word	index@(_Z23fast_powf_stress_kernelPfi)
        /*0014*/ 	.word	0x00000000


	//----- nvinfo : EIATTR_MIN_STACK_SIZE
	.align		4
.L_3:
        /*0018*/ 	.byte	0x04, 0x12
        /*001a*/ 	.short	(.L_5 - .L_4)
	.align		4
.L_4:
        /*001c*/ 	.word	index@(_Z23fast_powf_stress_kernelPfi)
        /*0020*/ 	.word	0x00000000
.L_5:


//--------------------- .nv.compat                --------------------------
	.section	.nv.compat,"",@"SHT_CUDA_COMPAT_INFO"
	.align	4
        /*0000*/ 	.byte	0x02, 0x09, 0x00, 0x00, 0x02, 0x02, 0x01, 0x00, 0x02, 0x05, 0x05, 0x00, 0x03, 0x07, 0x01, 0x01
        /*0010*/ 	.byte	0x02, 0x03, 0x00, 0x00, 0x02, 0x06, 0x01, 0x00, 0x04, 0x0b, 0x08, 0x00, 0x01, 0x00, 0x00, 0x00
        /*0020*/ 	.byte	0x00, 0x00, 0x00, 0x00


//--------------------- .nv.info._Z23fast_powf_stress_kernelPfi --------------------------
	.section	.nv.info._Z23fast_powf_stress_kernelPfi,"",@"SHT_CUDA_INFO"
	.sectionflags	@""
	.align	4


	//----- nvinfo : EIATTR_CUDA_API_VERSION
	.align		4
        /*0000*/ 	.byte	0x04, 0x37
        /*0002*/ 	.short	(.L_7 - .L_6)
.L_6:
        /*0004*/ 	.word	0x00000082


	//----- nvinfo : EIATTR_KPARAM_INFO
	.align		4
.L_7:
        /*0008*/ 	.byte	0x04, 0x17
        /*000a*/ 	.short	(.L_9 - .L_8)
.L_8:
        /*000c*/ 	.word	0x00000000
        /*0010*/ 	.short	0x0001
        /*0012*/ 	.short	0x0008
        /*0014*/ 	.byte	0x00, 0xf0, 0x11, 0x00


	//----- nvinfo : EIATTR_KPARAM_INFO
	.align		4
.L_9:
        /*0018*/ 	.byte	0x04, 0x17
        /*001a*/ 	.short	(.L_11 - .L_10)
.L_10:
        /*001c*/ 	.word	0x00000000
        /*0020*/ 	.short	0x0000
        /*0022*/ 	.short	0x0000
        /*0024*/ 	.byte	0x00, 0xf5, 0x21, 0x00


	//----- nvinfo : EIATTR_SPARSE_MMA_MASK
	.align		4
.L_11:
        /*0028*/ 	.byte	0x03, 0x50
        /*002a*/ 	.short	0x0000


	//----- nvinfo : EIATTR_MAXREG_COUNT
	.align		4
        /*002c*/ 	.byte	0x03, 0x1b
        /*002e*/ 	.short	0x00ff


	//----- nvinfo : EIATTR_MERCURY_ISA_VERSION
	.align		4
        /*0030*/ 	.byte	0x03, 0x5f
        /*0032*/ 	.short	0x0101


	//----- nvinfo : EIATTR_VRC_CTA_INIT_COUNT
	.align		4
        /*0034*/ 	.byte	0x02, 0x4a
	.zero		1
	.zero		1


	//----- nvinfo : EIATTR_EXIT_INSTR_OFFSETS
	.align		4
        /*0038*/ 	.byte	0x04, 0x1c
        /*003a*/ 	.short	(.L_13 - .L_12)


	//   ....[0]....
.L_12:
        /*003c*/ 	.word	0x00000070


	//   ....[1]....
        /*0040*/ 	.word	0x000014d0


	//----- nvinfo : EIATTR_CBANK_PARAM_SIZE
	.align		4
.L_13:
        /*0044*/ 	.byte	0x03, 0x19
        /*0046*/ 	.short	0x000c


	//----- nvinfo : EIATTR_PARAM_CBANK
	.align		4
        /*0048*/ 	.byte	0x04, 0x0a
        /*004a*/ 	.short	(.L_15 - .L_14)
	.align		4
.L_14:
        /*004c*/ 	.word	index@(.nv.constant0._Z23fast_powf_stress_kernelPfi)
        /*0050*/ 	.short	0x0380
        /*0052*/ 	.short	0x000c


	//----- nvinfo : EIATTR_SW_WAR
	.align		4
.L_15:
        /*0054*/ 	.byte	0x04, 0x36
        /*0056*/ 	.short	(.L_17 - .L_16)
.L_16:
        /*0058*/ 	.word	0x00000008
.L_17:


//--------------------- .nv.callgraph             --------------------------
	.section	.nv.callgraph,"",@"SHT_CUDA_CALLGRAPH"
	.align	4
	.sectionentsize	8
	.align		4
        /*0000*/ 	.word	0x00000000
	.align		4
        /*0004*/ 	.word	0xffffffff
	.align		4
        /*0008*/ 	.word	0x00000000
	.align		4
        /*000c*/ 	.word	0xfffffffe
	.align		4
        /*0010*/ 	.word	0x00000000
	.align		4
        /*0014*/ 	.word	0xfffffffd
	.align		4
        /*0018*/ 	.word	0x00000000
	.align		4
        /*001c*/ 	.word	0xfffffffc


//--------------------- .text._Z23fast_powf_stress_kernelPfi --------------------------
	.section	.text._Z23fast_powf_stress_kernelPfi,"ax",@progbits
	.align	128
        .global         _Z23fast_powf_stress_kernelPfi
        .type           _Z23fast_powf_stress_kernelPfi,@function
        .size           _Z23fast_powf_stress_kernelPfi,(.L_x_2 - _Z23fast_powf_stress_kernelPfi)
        .other          _Z23fast_powf_stress_kernelPfi,@"STO_CUDA_ENTRY STV_DEFAULT"
_Z23fast_powf_stress_kernelPfi:
.text._Z23fast_powf_stress_kernelPfi:
[----:B------:R-:W-:Y:S01]  /*0000*/  LDC R1, c[0x0][0x37c] ;  /* 0x0000df00ff017b82 */ /* 0x000fe20000000800 */
[----:B------:R-:W0:Y:S07]  /*0010*/  S2R R3, SR_TID.X ;  /* 0x0000000000037919 */ /* 0x000e2e0000002100 */
[----:B------:R-:W0:Y:S01]  /*0020*/  S2UR UR4, SR_CTAID.X ;  /* 0x00000000000479c3 */ /* 0x000e220000002500 */
[----:B------:R-:W1:Y:S07]  /*0030*/  LDCU UR5, c[0x0][0x388] ;  /* 0x00007100ff0577ac */ /* 0x000e6e0008000800 */
[----:B------:R-:W0:Y:S02]  /*0040*/  LDC R0, c[0x0][0x360] ;  /* 0x0000d800ff007b82 */ /* 0x000e240000000800 */
[----:B0-----:R-:W-:-:S05]  /*0050*/  IMAD R0, R0, UR4, R3 ;  /* 0x0000000400007c24 */ /* 0x001fca000f8e0203 */
[----:B-1----:R-:W-:-:S13]  /*0060*/  ISETP.GE.AND P0, PT, R0, UR5, PT ;  /* 0x0000000500007c0c */ /* 0x002fda000bf06270 */
[----:B------:R-:W-:Y:S05]  /*0070*/  @P0 EXIT ;  /* 0x000000000000094d */ /* 0x000fea0003800000 */
[----:B------:R-:W-:Y:S01]  /*0080*/  SHF.R.S32.HI R3, RZ, 0x1f, R0 ;  /* 0x0000001fff037819 */ /* 0x000fe20000011400 */
[----:B------:R-:W-:Y:S01]  /*0090*/  HFMA2 R2, -RZ, RZ, 0.81396484375, 0.000785350799560546875 ;  /* 0x3a83126fff027431 */ /* 0x000fe200000001ff */
[----:B------:R-:W0:Y:S02]  /*00a0*/  LDCU.64 UR6, c[0x0][0x358] ;  /* 0x00006b00ff0677ac */ /* 0x000e240008000a00 */
[----:B------:R-:W-:Y:S01]  /*00b0*/  LEA.HI R3, R3, R0, RZ, 0xa ;  /* 0x0000000003037211 */ /* 0x000fe200078f50ff */
[----:B------:R-:W-:-:S03]  /*00c0*/  UMOV UR4, URZ ;  /* 0x000000ff00047c82 */ /* 0x000fc60008000000 */
[----:B------:R-:W-:-:S04]  /*00d0*/  LOP3.LUT R3, R3, 0xfffffc00, RZ, 0xc0, !PT ;  /* 0xfffffc0003037812 */ /* 0x000fc800078ec0ff */
[----:B------:R-:W-:-:S04]  /*00e0*/  IADD3 R3, PT, PT, R0, -R3, RZ ;  /* 0x8000000300037210 */ /* 0x000fc80007ffe0ff */
[----:B------:R-:W-:-:S05]  /*00f0*/  I2FP.F32.S32 R3, R3 ;  /* 0x0000000300037245 */ /* 0x000fca0000201400 */
[----:B------:R-:W-:-:S04]  /*0100*/  FFMA R3, R3, R2, 1 ;  /* 0x3f80000003037423 */ /* 0x000fc80000000002 */
[C---:B------:R-:W-:Y:S01]  /*0110*/  FADD R5, R3.reuse, 0.0099999997764825820923 ;  /* 0x3c23d70a03057421 */ /* 0x040fe20000000000 */
[C---:B------:R-:W-:Y:S01]  /*0120*/  FADD R6, R3.reuse, 0.019999999552965164185 ;  /* 0x3ca3d70a03067421 */ /* 0x040fe20000000000 */
[C---:B------:R-:W-:Y:S01]  /*0130*/  FADD R7, R3.reuse, 0.029999999329447746277 ;  /* 0x3cf5c28f03077421 */ /* 0x040fe20000000000 */
[C---:B------:R-:W-:Y:S01]  /*0140*/  FADD R8, R3.reuse, 0.039999999105930328369 ;  /* 0x3d23d70a03087421 */ /* 0x040fe20000000000 */
[C---:B------:R-:W-:Y:S01]  /*0150*/  FADD R9, R3.reuse, 0.04999999701976776123 ;  /* 0x3d4ccccc03097421 */ /* 0x040fe20000000000 */
[C---:B------:R-:W-:Y:S01]  /*0160*/  FADD R10, R3.reuse, 0.059999998658895492554 ;  /* 0x3d75c28f030a7421 */ /* 0x040fe20000000000 */
[----:B0-----:R-:W-:-:S07]  /*0170*/  FADD R4, R3, 0.070000000298023223877 ;  /* 0x3d8f5c2903047421 */ /* 0x001fce0000000000 */
.L_x_0:
[----:B------:R-:W-:Y:S01]  /*0180*/  MOV R2, R3 ;  /* 0x0000000300027202 */ /* 0x000fe20000000f00 */
[----:B------:R-:W-:Y:S01]  /*0190*/  UIADD3 UR4, UPT, UPT, UR4, 0x4, URZ ;  /* 0x0000000404047890 */ /* 0x000fe2000fffe0ff */
[----:B------:R-:W-:Y:S02]  /*01a0*/  MOV R3, R5 ;  /* 0x0000000500037202 */ /* 0x000fe40000000f00 */
[----:B------:R-:W-:Y:S01]  /*01b0*/  FSETP.GEU.AND P5, PT, |R2|, 1.175494350822287508e-38, PT ;  /* 0x008000000200780b */ /* 0x000fe20003fae200 */
[----:B------:R-:W-:Y:S01]  /*01c0*/  UISETP.NE.AND UP0, UPT, UR4, 0x3e8, UPT ;  /* 0x000003e80400788c */ /* 0x000fe2000bf05270 */
[----:B------:R-:W-:Y:S02]  /*01d0*/  FSETP.GEU.AND P6, PT, |R3|, 1.175494350822287508e-38, PT ;  /* 0x008000000300780b */ /* 0x000fe40003fce200 */
[----:B------:R-:W-:Y:S02]  /*01e0*/  MOV R5, R6 ;  /* 0x0000000600057202 */ /* 0x000fe40000000f00 */
[----:B------:R-:W-:-:S02]  /*01f0*/  MOV R6, R7 ;  /* 0x0000000700067202 */ /* 0x000fc40000000f00 */
[----:B------:R-:W-:Y:S02]  /*0200*/  FSETP.GEU.AND P3, PT, |R5|, 1.175494350822287508e-38, PT ;  /* 0x008000000500780b */ /* 0x000fe40003f6e200 */
[----:B------:R-:W-:Y:S02]  /*0210*/  FSETP.GEU.AND P1, PT, |R6|, 1.175494350822287508e-38, PT ;  /* 0x008000000600780b */ /* 0x000fe40003f2e200 */
[----:B------:R-:W-:Y:S01]  /*0220*/  MOV R7, R8 ;  /* 0x0000000800077202 */ /* 0x000fe20000000f00 */
[----:B------:R-:W-:Y:S01]  /*0230*/  @!P5 FMUL R2, R2, 16777216 ;  /* 0x4b8000000202d820 */ /* 0x000fe20000400000 */
[----:B------:R-:W-:Y:S01]  /*0240*/  MOV R11, R9 ;  /* 0x00000009000b7202 */ /* 0x000fe20000000f00 */
[----:B------:R-:W-:Y:S01]  /*0250*/  @!P6 FMUL R3, R3, 16777216 ;  /* 0x4b8000000303e820 */ /* 0x000fe20000400000 */
[----:B------:R-:W-:Y:S02]  /*0260*/  FSETP.GEU.AND P4, PT, |R7|, 1.175494350822287508e-38, PT ;  /* 0x008000000700780b */ /* 0x000fe40003f8e200 */
[----:B------:R-:W-:Y:S01]  /*0270*/  FSETP.GEU.AND P0, PT, |R11|, 1.175494350822287508e-38, PT ;  /* 0x008000000b00780b */ /* 0x000fe20003f0e200 */
[----:B------:R-:W0:Y:S01]  /*0280*/  MUFU.LG2 R2, R2 ;  /* 0x0000000200027308 */ /* 0x000e220000000c00 */
[----:B------:R-:W-:Y:S01]  /*0290*/  MOV R9, R4 ;  /* 0x0000000400097202 */ /* 0x000fe20000000f00 */
[----:B------:R-:W-:Y:S01]  /*02a0*/  @!P3 FMUL R5, R5, 16777216 ;  /* 0x4b8000000505b820 */ /* 0x000fe20000400000 */
[----:B------:R-:W-:Y:S01]  /*02b0*/  FSETP.GEU.AND P2, PT, |R10|, 1.175494350822287508e-38, PT ;  /* 0x008000000a00780b */ /* 0x000fe20003f4e200 */
[----:B------:R-:W-:-:S04]  /*02c0*/  @!P1 FMUL R6, R6, 16777216 ;  /* 0x4b80000006069820 */ /* 0x000fc80000400000 */
[----:B------:R-:W1:Y:S02]  /*02d0*/  MUFU.LG2 R3, R3 ;  /* 0x0000000300037308 */ /* 0x000e640000000c00 */
[----:B------:R-:W-:Y:S02]  /*02e0*/  @!P4 FMUL R7, R7, 16777216 ;  /* 0x4b8000000707c820 */ /* 0x000fe40000400000 */
[----:B------:R-:W-:-:S04]  /*02f0*/  @!P0 FMUL R11, R11, 16777216 ;  /* 0x4b8000000b0b8820 */ /* 0x000fc80000400000 */
[----:B------:R-:W2:Y:S01]  /*0300*/  MUFU.LG2 R5, R5 ;  /* 0x0000000500057308 */ /* 0x000ea20000000c00 */
[----:B0-----:R-:W-:Y:S01]  /*0310*/  @!P5 FADD R2, R2, -24 ;  /* 0xc1c000000202d421 */ /* 0x001fe20000000000 */
[----:B------:R-:W-:Y:S01]  /*0320*/  FSETP.GEU.AND P5, PT, |R9|, 1.175494350822287508e-38, PT ;  /* 0x008000000900780b */ /* 0x000fe20003fae200 */
[----:B------:R-:W-:Y:S02]  /*0330*/  @!P2 FMUL R10, R10, 16777216 ;  /* 0x4b8000000a0aa820 */ /* 0x000fe40000400000 */
[----:B------:R-:W-:-:S03]  /*0340*/  FMUL R2, R2, 1.0000100135803222656 ;  /* 0x3f80005402027820 */ /* 0x000fc60000400000 */
[----:B------:R-:W0:Y:S01]  /*0350*/  MUFU.LG2 R6, R6 ;  /* 0x0000000600067308 */ /* 0x000e220000000c00 */
[----:B-1----:R-:W-:Y:S01]  /*0360*/  @!P6 FADD R3, R3, -24 ;  /* 0xc1c000000303e421 */ /* 0x002fe20000000000 */
[----:B------:R-:W-:-:S03]  /*0370*/  FSETP.GEU.AND P6, PT, R2, -126, PT ;  /* 0xc2fc00000200780b */ /* 0x000fc60003fce000 */
[----:B------:R-:W-:Y:S02]  /*0380*/  FMUL R3, R3, 1.0000100135803222656 ;  /* 0x3f80005403037820 */ /* 0x000fe40000400000 */
[----:B------:R-:W-:Y:S01]  /*0390*/  @!P5 FMUL R9, R9, 16777216 ;  /* 0x4b8000000909d820 */ /* 0x000fe20000400000 */
[----:B------:R-:W1:Y:S01]  /*03a0*/  MUFU.LG2 R7, R7 ;  /* 0x0000000700077308 */ /* 0x000e620000000c00 */
[----:B--2---:R-:W-:Y:S01]  /*03b0*/  @!P3 FADD R5, R5, -24 ;  /* 0xc1c000000505b421 */ /* 0x004fe20000000000 */
[----:B------:R-:W-:-:S03]  /*03c0*/  FSETP.GEU.AND P3, PT, R3, -126, PT ;  /* 0xc2fc00000300780b */ /* 0x000fc60003f6e000 */
[----:B------:R-:W-:Y:S02]  /*03d0*/  FMUL R5, R5, 1.0000100135803222656 ;  /* 0x3f80005405057820 */ /* 0x000fe40000400000 */
[----:B------:R-:W-:Y:S01]  /*03e0*/  @!P6 FMUL R2, R2, 0.5 ;  /* 0x3f0000000202e820 */ /* 0x000fe20000400000 */
[----:B------:R-:W2:Y:S01]  /*03f0*/  MUFU.LG2 R4, R11 ;  /* 0x0000000b00047308 */ /* 0x000ea20000000c00 */
[----:B0-----:R-:W-:Y:S01]  /*0400*/  @!P1 FADD R6, R6, -24 ;  /* 0xc1c0000006069421 */ /* 0x001fe20000000000 */
[----:B------:R-:W-:-:S03]  /*0410*/  FSETP.GEU.AND P1, PT, R5, -126, PT ;  /* 0xc2fc00000500780b */ /* 0x000fc60003f2e000 */
[----:B------:R-:W-:Y:S02]  /*0420*/  FMUL R6, R6, 1.0000100135803222656 ;  /* 0x3f80005406067820 */ /* 0x000fe40000400000 */
[----:B------:R-:W-:Y:S01]  /*0430*/  @!P3 FMUL R3, R3, 0.5 ;  /* 0x3f0000000303b820 */ /* 0x000fe20000400000 */
[----:B------:R-:W0:Y:S01]  /*0440*/  MUFU.LG2 R8, R10 ;  /* 0x0000000a00087308 */ /* 0x000e220000000c00 */
[----:B-1----:R-:W-:Y:S01]  /*0450*/  @!P4 FADD R7, R7, -24 ;  /* 0xc1c000000707c421 */ /* 0x002fe20000000000 */
[----:B------:R-:W-:-:S03]  /*0460*/  FSETP.GEU.AND P4, PT, R6, -126, PT ;  /* 0xc2fc00000600780b */ /* 0x000fc60003f8e000 */
[----:B------:R-:W-:Y:S02]  /*0470*/  FMUL R7, R7, 1.0000100135803222656 ;  /* 0x3f80005407077820 */ /* 0x000fe40000400000 */
[----:B------:R-:W-:Y:S01]  /*0480*/  @!P1 FMUL R5, R5, 0.5 ;  /* 0x3f00000005059820 */ /* 0x000fe20000400000 */
[----:B------:R-:W1:Y:S01]  /*0490*/  MUFU.LG2 R9, R9 ;  /* 0x0000000900097308 */ /* 0x000e620000000c00 */
[----:B--2---:R-:W-:Y:S01]  /*04a0*/  @!P0 FADD R4, R4, -24 ;  /* 0xc1c0000004048421 */ /* 0x004fe20000000000 */
[----:B------:R-:W-:-:S03]  /*04b0*/  FSETP.GEU.AND P0, PT, R7, -126, PT ;  /* 0xc2fc00000700780b */ /* 0x000fc60003f0e000 */
[----:B------:R-:W-:Y:S02]  /*04c0*/  FMUL R4, R4, 1.0000100135803222656 ;  /* 0x3f80005404047820 */ /* 0x000fe40000400000 */
[----:B------:R-:W-:Y:S01]  /*04d0*/  @!P4 FMUL R6, R6, 0.5 ;  /* 0x3f0000000606c820 */ /* 0x000fe20000400000 */
[----:B------:R-:W2:Y:S01]  /*04e0*/  MUFU.EX2 R2, R2 ;  /* 0x0000000200027308 */ /* 0x000ea20000000800 */
[----:B0-----:R-:W-:Y:S01]  /*04f0*/  @!P2 FADD R8, R8, -24 ;  /* 0xc1c000000808a421 */ /* 0x001fe20000000000 */
[----:B------:R-:W-:-:S03]  /*0500*/  FSETP.GEU.AND P2, PT, R4, -126, PT ;  /* 0xc2fc00000400780b */ /* 0x000fc60003f4e000 */
[----:B------:R-:W-:Y:S02]  /*0510*/  FMUL R8, R8, 1.0000100135803222656 ;  /* 0x3f80005408087820 */ /* 0x000fe40000400000 */
[----:B------:R-:W-:Y:S01]  /*0520*/  @!P0 FMUL R7, R7, 0.5 ;  /* 0x3f00000007078820 */ /* 0x000fe20000400000 */
[----:B------:R-:W0:Y:S01]  /*0530*/  MUFU.EX2 R3, R3 ;  /* 0x0000000300037308 */ /* 0x000e220000000800 */
[----:B-1----:R-:W-:Y:S01]  /*0540*/  @!P5 FADD R9, R9, -24 ;  /* 0xc1c000000909d421 */ /* 0x002fe20000000000 */
[----:B------:R-:W-:-:S03]  /*0550*/  FSETP.GEU.AND P5, PT, R8, -126, PT ;  /* 0xc2fc00000800780b */ /* 0x000fc60003fae000 */
[----:B------:R-:W-:Y:S02]  /*0560*/  FMUL R9, R9, 1.0000100135803222656 ;  /* 0x3f80005409097820 */ /* 0x000fe40000400000 */
[----:B------:R-:W-:Y:S01]  /*0570*/  @!P2 FMUL R4, R4, 0.5 ;  /* 0x3f0000000404a820 */ /* 0x000fe20000400000 */
[----:B------:R-:W1:Y:S01]  /*0580*/  MUFU.EX2 R5, R5 ;  /* 0x0000000500057308 */ /* 0x000e620000000800 */
[----:B--2---:R-:W-:Y:S01]  /*0590*/  @!P6 FMUL R2, R2, R2 ;  /* 0x000000020202e220 */ /* 0x004fe20000400000 */
[----:B------:R-:W-:-:S05]  /*05a0*/  FSETP.GEU.AND P6, PT, R9, -126, PT ;  /* 0xc2fc00000900780b */ /* 0x000fca0003fce000 */
[----:B------:R-:W-:Y:S01]  /*05b0*/  @!P5 FMUL R8, R8, 0.5 ;  /* 0x3f0000000808d820 */ /* 0x000fe20000400000 */
[----:B------:R-:W2:Y:S01]  /*05c0*/  MUFU.EX2 R6, R6 ;  /* 0x0000000600067308 */ /* 0x000ea20000000800 */
[----:B0-----:R-:W-:Y:S01]  /*05d0*/  @!P3 FMUL R3, R3, R3 ;  /* 0x000000030303b220 */ /* 0x001fe20000400000 */
[----:B------:R-:W-:-:S05]  /*05e0*/  FSETP.GEU.AND P3, PT, R2, 1.175494350822287508e-38, PT ;  /* 0x008000000200780b */ /* 0x000fca0003f6e000 */
[----:B------:R-:W-:Y:S01]  /*05f0*/  @!P6 FMUL R9, R9, 0.5 ;  /* 0x3f0000000909e820 */ /* 0x000fe20000400000 */
[----:B------:R-:W0:Y:S01]  /*0600*/  MUFU.EX2 R7, R7 ;  /* 0x0000000700077308 */ /* 0x000e220000000800 */
[----:B-1----:R-:W-:Y:S01]  /*0610*/  @!P1 FMUL R5, R5, R5 ;  /* 0x0000000505059220 */ /* 0x002fe20000400000 */
[----:B------:R-:W-:-:S05]  /*0620*/  FSETP.GEU.AND P1, PT, R3, 1.175494350822287508e-38, PT ;  /* 0x008000000300780b */ /* 0x000fca0003f2e000 */
[----:B------:R-:W-:Y:S01]  /*0630*/  @!P3 FMUL R2, R2, 16777216 ;  /* 0x4b8000000202b820 */ /* 0x000fe20000400000 */
[----:B------:R-:W1:Y:S01]  /*0640*/  MUFU.EX2 R4, R4 ;  /* 0x0000000400047308 */ /* 0x000e620000000800 */
[----:B--2---:R-:W-:Y:S01]  /*0650*/  @!P4 FMUL R6, R6, R6 ;  /* 0x000000060606c220 */ /* 0x004fe20000400000 */
[----:B------:R-:W-:-:S05]  /*0660*/  FSETP.GEU.AND P4, PT, R5, 1.175494350822287508e-38, PT ;  /* 0x008000000500780b */ /* 0x000fca0003f8e000 */
[----:B------:R-:W-:Y:S01]  /*0670*/  @!P1 FMUL R3, R3, 16777216 ;  /* 0x4b80000003039820 */ /* 0x000fe20000400000 */
[----:B------:R-:W2:Y:S01]  /*0680*/  MUFU.EX2 R8, R8 ;  /* 0x0000000800087308 */ /* 0x000ea20000000800 */
[----:B0-----:R-:W-:Y:S01]  /*0690*/  @!P0 FMUL R7, R7, R7 ;  /* 0x0000000707078220 */ /* 0x001fe20000400000 */
[----:B------:R-:W-:-:S05]  /*06a0*/  FSETP.GEU.AND P0, PT, R6, 1.175494350822287508e-38, PT ;  /* 0x008000000600780b */ /* 0x000fca0003f0e000 */
[----:B------:R-:W-:Y:S01]  /*06b0*/  @!P4 FMUL R5, R5, 16777216 ;  /* 0x4b8000000505c820 */ /* 0x000fe20000400000 */
[----:B------:R-:W0:Y:S01]  /*06c0*/  MUFU.EX2 R9, R9 ;  /* 0x0000000900097308 */ /* 0x000e220000000800 */
[----:B-1----:R-:W-:Y:S01]  /*06d0*/  @!P2 FMUL R4, R4, R4 ;  /* 0x000000040404a220 */ /* 0x002fe20000400000 */
[----:B------:R-:W-:-:S05]  /*06e0*/  FSETP.GEU.AND P2, PT, R7, 1.175494350822287508e-38, PT ;  /* 0x008000000700780b */ /* 0x000fca0003f4e000 */
[----:B------:R-:W-:Y:S01]  /*06f0*/  @!P0 FMUL R6, R6, 16777216 ;  /* 0x4b80000006068820 */ /* 0x000fe20000400000 */
[----:B------:R-:W1:Y:S01]  /*0700*/  MUFU.LG2 R2, R2 ;  /* 0x0000000200027308 */ /* 0x000e620000000c00 */
[----:B--2---:R-:W-:Y:S01]  /*0710*/  @!P5 FMUL R8, R8, R8 ;  /* 0x000000080808d220 */ /* 0x004fe20000400000 */
[----:B------:R-:W-:-:S05]  /*0720*/  FSETP.GEU.AND P5, PT, R4, 1.175494350822287508e-38, PT ;  /* 0x008000000400780b */ /* 0x000fca0003fae000 */
[----:B------:R-:W-:Y:S01]  /*0730*/  @!P2 FMUL R7, R7, 16777216 ;  /* 0x4b8000000707a820 */ /* 0x000fe20000400000 */
[----:B------:R-:W2:Y:S01]  /*0740*/  MUFU.LG2 R3, R3 ;  /* 0x0000000300037308 */ /* 0x000ea20000000c00 */
[----:B0-----:R-:W-:Y:S01]  /*0750*/  @!P6 FMUL R9, R9, R9 ;  /* 0x000000090909e220 */ /* 0x001fe20000400000 */
[----:B------:R-:W-:-:S05]  /*0760*/  FSETP.GEU.AND P6, PT, R8, 1.175494350822287508e-38, PT ;  /* 0x008000000800780b */ /* 0x000fca0003fce000 */
[----:B------:R-:W-:Y:S01]  /*0770*/  @!P5 FMUL R4, R4, 16777216 ;  /* 0x4b8000000404d820 */ /* 0x000fe20000400000 */
[----:B------:R-:W0:Y:S01]  /*0780*/  MUFU.LG2 R5, R5 ;  /* 0x0000000500057308 */ /* 0x000e220000000c00 */
[----:B-1----:R-:W-:Y:S01]  /*0790*/  @!P3 FADD R2, R2, -24 ;  /* 0xc1c000000202b421 */ /* 0x002fe20000000000 */
[----:B------:R-:W-:-:S03]  /*07a0*/  FSETP.GEU.AND P3, PT, R9, 1.175494350822287508e-38, PT ;  /* 0x008000000900780b */ /* 0x000fc60003f6e000 */
[----:B------:R-:W-:Y:S02]  /*07b0*/  FMUL R2, R2, 1.0000100135803222656 ;  /* 0x3f80005402027820 */ /* 0x000fe40000400000 */
[----:B------:R-:W-:Y:S01]  /*07c0*/  @!P6 FMUL R8, R8, 16777216 ;  /* 0x4b8000000808e820 */ /* 0x000fe20000400000 */
[----:B------:R-:W1:Y:S01]  /*07d0*/  MUFU.LG2 R6, R6 ;  /* 0x0000000600067308 */ /* 0x000e620000000c00 */
[----:B--2---:R-:W-:Y:S01]  /*07e0*/  @!P1 FADD R3, R3, -24 ;  /* 0xc1c0000003039421 */ /* 0x004fe20000000000 */
[----:B------:R-:W-:-:S03]  /*07f0*/  FSETP.GEU.AND P1, PT, R2, -126, PT ;  /* 0xc2fc00000200780b */ /* 0x000fc60003f2e000 */
[----:B------:R-:W-:Y:S02]  /*0800*/  FMUL R3, R3, 1.0000100135803222656 ;  /* 0x3f80005403037820 */ /* 0x000fe40000400000 */
[----:B------:R-:W-:Y:S01]  /*0810*/  @!P3 FMUL R9, R9, 16777216 ;  /* 0x4b8000000909b820 */ /* 0x000fe20000400000 */
        /* <DEDUP_REMOVED lines=15> */
[----:B------:R-:W2:Y:S01]  /*0910*/  MUFU.LG2 R9, R9 ;  /* 0x0000000900097308 */ /* 0x000ea20000000c00 */
[----:B0-----:R-:W-:-:S04]  /*0920*/  @!P5 FADD R4, R4, -24 ;  /* 0xc1c000000404d421 */ /* 0x001fc80000000000 */
[----:B------:R-:W-:Y:S02]  /*0930*/  FMUL R4, R4, 1.0000100135803222656 ;  /* 0x3f80005404047820 */ /* 0x000fe40000400000 */
[----:B------:R-:W-:Y:S01]  /*0940*/  @!P2 FMUL R6, R6, 0.5 ;  /* 0x3f0000000606a820 */ /* 0x000fe20000400000 */
[----:B------:R-:W0:Y:S01]  /*0950*/  MUFU.EX2 R2, R2 ;  /* 0x0000000200027308 */ /* 0x000e220000000800 */
[----:B-1----:R-:W-:Y:S01]  /*0960*/  @!P6 FADD R8, R8, -24 ;  /* 0xc1c000000808e421 */ /* 0x002fe20000000000 */
[----:B------:R-:W-:Y:S02]  /*0970*/  FSETP.GEU.AND P6, PT, R7, -126, PT ;  /* 0xc2fc00000700780b */ /* 0x000fe40003fce000 */
[----:B------:R-:W-:Y:S01]  /*0980*/  FSETP.GEU.AND P5, PT, R4, -126, PT ;  /* 0xc2fc00000400780b */ /* 0x000fe20003fae000 */
[----:B------:R-:W-:-:S03]  /*0990*/  FMUL R8, R8, 1.0000100135803222656 ;  /* 0x3f80005408087820 */ /* 0x000fc60000400000 */
[----:B------:R-:W1:Y:S01]  /*09a0*/  MUFU.EX2 R3, R3 ;  /* 0x0000000300037308 */ /* 0x000e620000000800 */
[----:B--2---:R-:W-:Y:S01]  /*09b0*/  @!P3 FADD R9, R9, -24 ;  /* 0xc1c000000909b421 */ /* 0x004fe20000000000 */
[----:B------:R-:W-:-:S03]  /*09c0*/  FSETP.GEU.AND P3, PT, R8, -126, PT ;  /* 0xc2fc00000800780b */ /* 0x000fc60003f6e000 */
[----:B------:R-:W-:Y:S02]  /*09d0*/  FMUL R9, R9, 1.0000100135803222656 ;  /* 0x3f80005409097820 */ /* 0x000fe40000400000 */
[----:B------:R-:W-:Y:S01]  /*09e0*/  @!P6 FMUL R7, R7, 0.5 ;  /* 0x3f0000000707e820 */ /* 0x000fe20000400000 */
[----:B------:R-:W2:Y:S01]  /*09f0*/  MUFU.EX2 R5, R5 ;  /* 0x0000000500057308 */ /* 0x000ea20000000800 */
[----:B0-----:R-:W-:Y:S01]  /*0a00*/  @!P1 FMUL R2, R2, R2 ;  /* 0x0000000202029220 */ /* 0x001fe20000400000 */
[----:B------:R-:W-:Y:S01]  /*0a10*/  FSETP.GEU.AND P1, PT, R9, -126, PT ;  /* 0xc2fc00000900780b */ /* 0x000fe20003f2e000 */
[----:B------:R-:W-:-:S04]  /*0a20*/  @!P5 FMUL R4, R4, 0.5 ;  /* 0x3f0000000404d820 */ /* 0x000fc80000400000 */
[----:B------:R-:W-:Y:S01]  /*0a30*/  @!P3 FMUL R8, R8, 0.5 ;  /* 0x3f0000000808b820 */ /* 0x000fe20000400000 */
[----:B------:R-:W0:Y:S01]  /*0a40*/  MUFU.EX2 R6, R6 ;  /* 0x0000000600067308 */ /* 0x000e220000000800 */
[----:B-1----:R-:W-:Y:S01]  /*0a50*/  @!P4 FMUL R3, R3, R3 ;  /* 0x000000030303c220 */ /* 0x002fe20000400000 */
[----:B------:R-:W-:-:S05]  /*0a60*/  FSETP.GEU.AND P4, PT, R2, 1.175494350822287508e-38, PT ;  /* 0x008000000200780b */ /* 0x000fca0003f8e000 */
[----:B------:R-:W-:Y:S01]  /*0a70*/  @!P1 FMUL R9, R9, 0.5 ;  /* 0x3f00000009099820 */ /* 0x000fe20000400000 */
        /* <DEDUP_REMOVED lines=21> */
[----:B-1----:R-:W-:Y:S01]  /*0bd0*/  @!P1 FMUL R9, R9, R9 ;  /* 0x0000000909099220 */ /* 0x002fe20000400000 */
[----:B------:R-:W-:-:S05]  /*0be0*/  FSETP.GEU.AND P1, PT, R8, 1.175494350822287508e-38, PT ;  /* 0x008000000800780b */ /* 0x000fca0003f2e000 */
[----:B------:R-:W-:Y:S01]  /*0bf0*/  @!P3 FMUL R4, R4, 16777216 ;  /* 0x4b8000000404b820 */ /* 0x000fe20000400000 */
[----:B------:R-:W1:Y:S01]  /*0c00*/  MUFU.LG2 R5, R5 ;  /* 0x0000000500057308 */ /* 0x000e620000000c00 */
[----:B--2---:R-:W-:Y:S01]  /*0c10*/  @!P4 FADD R2, R2, -24 ;  /* 0xc1c000000202c421 */ /* 0x004fe20000000000 */
[----:B------:R-:W-:-:S03]  /*0c20*/  FSETP.GEU.AND P4, PT, R9, 1.175494350822287508e-38, PT ;  /* 0x008000000900780b */ /* 0x000fc60003f8e000 */
[----:B------:R-:W-:Y:S02]  /*0c30*/  FMUL R2, R2, 1.0000100135803222656 ;  /* 0x3f80005402027820 */ /* 0x000fe40000400000 */
[----:B------:R-:W-:Y:S01]  /*0c40*/  @!P1 FMUL R8, R8, 16777216 ;  /* 0x4b80000008089820 */ /* 0x000fe20000400000 */
[----:B------:R-:W2:Y:S01]  /*0c50*/  MUFU.LG2 R6, R6 ;  /* 0x0000000600067308 */ /* 0x000ea20000000c00 */
[----:B0-----:R-:W-:Y:S01]  /*0c60*/  @!P0 FADD R3, R3, -24 ;  /* 0xc1c0000003038421 */ /* 0x001fe20000000000 */
[----:B------:R-:W-:-:S03]  /*0c70*/  FSETP.GEU.AND P0, PT, R2, -126, PT ;  /* 0xc2fc00000200780b */ /* 0x000fc60003f0e000 */
[----:B------:R-:W-:Y:S02]  /*0c80*/  FMUL R3, R3, 1.0000100135803222656 ;  /* 0x3f80005403037820 */ /* 0x000fe40000400000 */
[----:B------:R-:W-:Y:S01]  /*0c90*/  @!P4 FMUL R9, R9, 16777216 ;  /* 0x4b8000000909c820 */ /* 0x000fe20000400000 */
        /* <DEDUP_REMOVED lines=20> */
[----:B------:R-:W1:Y:S01]  /*0de0*/  MUFU.EX2 R2, R2 ;  /* 0x0000000200027308 */ /* 0x000e620000000800 */
        /* <DEDUP_REMOVED lines=10> */
[----:B-1----:R-:W-:Y:S01]  /*0e90*/  @!P0 FMUL R2, R2, R2 ;  /* 0x0000000202028220 */ /* 0x002fe20000400000 */
[----:B------:R-:W-:-:S05]  /*0ea0*/  FSETP.GEU.AND P0, PT, R9, -126, PT ;  /* 0xc2fc00000900780b */ /* 0x000fca0003f0e000 */
[----:B------:R-:W-:Y:S01]  /*0eb0*/  @!P4 FMUL R8, R8, 0.5 ;  /* 0x3f0000000808c820 */ /* 0x000fe20000400000 */
[----:B------:R-:W1:Y:S01]  /*0ec0*/  MUFU.EX2 R6, R6 ;  /* 0x0000000600067308 */ /* 0x000e620000000800 */
[----:B--2---:R-:W-:Y:S01]  /*0ed0*/  @!P2 FMUL R3, R3, R3 ;  /* 0x000000030303a220 */ /* 0x004fe20000400000 */
[----:B------:R-:W-:-:S05]  /*0ee0*/  FSETP.GEU.AND P2, PT, R2, 1.175494350822287508e-38, PT ;  /* 0x008000000200780b */ /* 0x000fca0003f4e000 */
[----:B------:R-:W-:Y:S01]  /*0ef0*/  @!P0 FMUL R9, R9, 0.5 ;  /* 0x3f00000009098820 */ /* 0x000fe20000400000 */
        /* <DEDUP_REMOVED lines=9> */
[----:B--2---:R-:W-:-:S06]  /*0f90*/  @!P1 FMUL R4, R4, R4 ;  /* 0x0000000404049220 */ /* 0x004fcc0000400000 */
[----:B------:R-:W-:Y:S01]  /*0fa0*/  @!P5 FMUL R5, R5, 16777216 ;  /* 0x4b8000000505d820 */ /* 0x000fe20000400000 */
[----:B------:R-:W2:Y:S01]  /*0fb0*/  MUFU.EX2 R9, R9 ;  /* 0x0000000900097308 */ /* 0x000ea20000000800 */
[----:B0-----:R-:W-:Y:S01]  /*0fc0*/  @!P3 FMUL R7, R7, R7 ;  /* 0x000000070707b220 */ /* 0x001fe20000400000 */
[----:B------:R-:W-:-:S04]  /*0fd0*/  FSETP.GEU.AND P3, PT, R6, 1.175494350822287508e-38, PT ;  /* 0x008000000600780b */ /* 0x000fc80003f6e000 */
[----:B------:R-:W-:Y:S02]  /*0fe0*/  FSETP.GEU.AND P1, PT, R7, 1.175494350822287508e-38, PT ;  /* 0x008000000700780b */ /* 0x000fe40003f2e000 */
[----:B------:R-:W0:Y:S01]  /*0ff0*/  MUFU.LG2 R2, R2 ;  /* 0x0000000200027308 */ /* 0x000e220000000c00 */
[----:B-1----:R-:W-:Y:S01]  /*1000*/  @!P4 FMUL R8, R8, R8 ;  /* 0x000000080808c220 */ /* 0x002fe20000400000 */
[----:B------:R-:W-:-:S05]  /*1010*/  FSETP.GEU.AND P4, PT, R4, 1.175494350822287508e-38, PT ;  /* 0x008000000400780b */ /* 0x000fca0003f8e000 */
[----:B------:R-:W-:Y:S01]  /*1020*/  @!P3 FMUL R6, R6, 16777216 ;  /* 0x4b8000000606b820 */ /* 0x000fe20000400000 */
[----:B------:R-:W1:Y:S01]  /*1030*/  MUFU.LG2 R3, R3 ;  /* 0x0000000300037308 */ /* 0x000e620000000c00 */
[----:B--2---:R-:W-:Y:S01]  /*1040*/  @!P0 FMUL R9, R9, R9 ;  /* 0x0000000909098220 */ /* 0x004fe20000400000 */
[----:B------:R-:W-:Y:S01]  /*1050*/  FSETP.GEU.AND P0, PT, R8, 1.175494350822287508e-38, PT ;  /* 0x008000000800780b */ /* 0x000fe20003f0e000 */
[----:B------:R-:W-:-:S04]  /*1060*/  @!P1 FMUL R7, R7, 16777216 ;  /* 0x4b80000007079820 */ /* 0x000fc80000400000 */
[----:B------:R-:W-:Y:S01]  /*1070*/  @!P4 FMUL R4, R4, 16777216 ;  /* 0x4b8000000404c820 */ /* 0x000fe20000400000 */
[----:B------:R2:W3:Y:S01]  /*1080*/  MUFU.LG2 R10, R5 ;  /* 0x00000005000a7308 */ /* 0x0004e20000000c00 */
[----:B0-----:R-:W-:Y:S01]  /*1090*/  @!P2 FADD R2, R2, -24 ;  /* 0xc1c000000202a421 */ /* 0x001fe20000000000 */
[----:B------:R-:W-:-:S03]  /*10a0*/  FSETP.GEU.AND P2, PT, R9, 1.175494350822287508e-38, PT ;  /* 0x008000000900780b */ /* 0x000fc60003f4e000 */
[----:B------:R-:W-:Y:S02]  /*10b0*/  FMUL R2, R2, 1.0000100135803222656 ;  /* 0x3f80005402027820 */ /* 0x000fe40000400000 */
[----:B------:R-:W-:Y:S01]  /*10c0*/  @!P0 FMUL R8, R8, 16777216 ;  /* 0x4b80000008088820 */ /* 0x000fe20000400000 */
[----:B------:R0:W4:Y:S01]  /*10d0*/  MUFU.LG2 R11, R6 ;  /* 0x00000006000b7308 */ /* 0x0001220000000c00 */
[----:B-1----:R-:W-:Y:S01]  /*10e0*/  @!P6 FADD R3, R3, -24 ;  /* 0xc1c000000303e421 */ /* 0x002fe20000000000 */
[----:B------:R-:W-:-:S03]  /*10f0*/  FSETP.GEU.AND P6, PT, R2, -126, PT ;  /* 0xc2fc00000200780b */ /* 0x000fc60003fce000 */
[----:B--2---:R-:W-:Y:S02]  /*1100*/  FMUL R5, R3, 1.0000100135803222656 ;  /* 0x3f80005403057820 */ /* 0x004fe40000400000 */
[----:B------:R-:W-:Y:S01]  /*1110*/  @!P2 FMUL R9, R9, 16777216 ;  /* 0x4b8000000909a820 */ /* 0x000fe20000400000 */
[----:B------:R1:W2:Y:S01]  /*1120*/  MUFU.LG2 R12, R7 ;  /* 0x00000007000c7308 */ /* 0x0002a20000000c00 */
[----:B---3--:R-:W-:Y:S01]  /*1130*/  @!P5 FADD R10, R10, -24 ;  /* 0xc1c000000a0ad421 */ /* 0x008fe20000000000 */
[----:B------:R-:W-:-:S03]  /*1140*/  FSETP.GEU.AND P5, PT, R5, -126, PT ;  /* 0xc2fc00000500780b */ /* 0x000fc60003fae000 */
[----:B0-----:R-:W-:Y:S02]  /*1150*/  FMUL R6, R10, 1.0000100135803222656 ;  /* 0x3f8000540a067820 */ /* 0x001fe40000400000 */
[----:B------:R-:W-:Y:S01]  /*1160*/  @!P6 FMUL R2, R2, 0.5 ;  /* 0x3f0000000202e820 */ /* 0x000fe20000400000 */
[----:B------:R-:W0:Y:S01]  /*1170*/  MUFU.LG2 R4, R4 ;  /* 0x0000000400047308 */ /* 0x000e220000000c00 */
[----:B----4-:R-:W-:Y:S01]  /*1180*/  @!P3 FADD R11, R11, -24 ;  /* 0xc1c000000b0bb421 */ /* 0x010fe20000000000 */
[----:B------:R-:W-:-:S03]  /*1190*/  FSETP.GEU.AND P3, PT, R6, -126, PT ;  /* 0xc2fc00000600780b */ /* 0x000fc60003f6e000 */
[----:B-1----:R-:W-:Y:S02]  /*11a0*/  FMUL R7, R11, 1.0000100135803222656 ;  /* 0x3f8000540b077820 */ /* 0x002fe40000400000 */
[----:B------:R-:W-:Y:S01]  /*11b0*/  @!P5 FMUL R5, R5, 0.5 ;  /* 0x3f0000000505d820 */ /* 0x000fe20000400000 */
[----:B------:R1:W3:Y:S01]  /*11c0*/  MUFU.LG2 R13, R8 ;  /* 0x00000008000d7308 */ /* 0x0002e20000000c00 */
[----:B--2---:R-:W-:Y:S01]  /*11d0*/  @!P1 FADD R12, R12, -24 ;  /* 0xc1c000000c0c9421 */ /* 0x004fe20000000000 */
[----:B------:R-:W-:-:S05]  /*11e0*/  FSETP.GEU.AND P1, PT, R7, -126, PT ;  /* 0xc2fc00000700780b */ /* 0x000fca0003f2e000 */
[----:B------:R-:W-:Y:S01]  /*11f0*/  @!P3 FMUL R6, R6, 0.5 ;  /* 0x3f0000000606b820 */ /* 0x000fe20000400000 */
[----:B------:R2:W4:Y:S01]  /*1200*/  MUFU.LG2 R10, R9 ;  /* 0x00000009000a7308 */ /* 0x0005220000000c00 */
[----:B0-----:R-:W-:Y:S01]  /*1210*/  @!P4 FADD R4, R4, -24 ;  /* 0xc1c000000404c421 */ /* 0x001fe20000000000 */
[----:B-1----:R-:W-:-:S05]  /*1220*/  FMUL R8, R12, 1.0000100135803222656 ;  /* 0x3f8000540c087820 */ /* 0x002fca0000400000 */
[----:B------:R-:W-:Y:S01]  /*1230*/  FSETP.GEU.AND P4, PT, R8, -126, PT ;  /* 0xc2fc00000800780b */ /* 0x000fe20003f8e000 */
[----:B------:R0:W1:Y:S01]  /*1240*/  MUFU.EX2 R3, R2 ;  /* 0x0000000200037308 */ /* 0x0000620000000800 */
[----:B---3--:R-:W-:Y:S01]  /*1250*/  @!P0 FADD R13, R13, -24 ;  /* 0xc1c000000d0d8421 */ /* 0x008fe20000000000 */
[----:B--2---:R-:W-:Y:S01]  /*1260*/  FMUL R9, R4, 1.0000100135803222656 ;  /* 0x3f80005404097820 */ /* 0x004fe20000400000 */
[----:B------:R-:W-:Y:S02]  /*1270*/  @!P1 FMUL R7, R7, 0.5 ;  /* 0x3f00000007079820 */ /* 0x000fe40000400000 */
[----:B------:R-:W-:-:S03]  /*1280*/  FMUL R13, R13, 1.0000100135803222656 ;  /* 0x3f8000540d0d7820 */ /* 0x000fc60000400000 */
[----:B------:R-:W2:Y:S01]  /*1290*/  MUFU.EX2 R5, R5 ;  /* 0x0000000500057308 */ /* 0x000ea20000000800 */
[----:B----4-:R-:W-:Y:S01]  /*12a0*/  @!P2 FADD R10, R10, -24 ;  /* 0xc1c000000a0aa421 */ /* 0x010fe20000000000 */
[----:B------:R-:W-:Y:S02]  /*12b0*/  FSETP.GEU.AND P2, PT, R9, -126, PT ;  /* 0xc2fc00000900780b */ /* 0x000fe40003f4e000 */
[----:B------:R-:W-:Y:S01]  /*12c0*/  FSETP.GEU.AND P0, PT, R13, -126, PT ;  /* 0xc2fc00000d00780b */ /* 0x000fe20003f0e000 */
[----:B0-----:R-:W-:Y:S01]  /*12d0*/  FMUL R2, R10, 1.0000100135803222656 ;  /* 0x3f8000540a027820 */ /* 0x001fe20000400000 */
[----:B------:R-:W-:Y:S02]  /*12e0*/  @!P4 FMUL R8, R8, 0.5 ;  /* 0x3f0000000808c820 */ /* 0x000fe40000400000 */
[----:B------:R-:W0:Y:S01]  /*12f0*/  MUFU.EX2 R6, R6 ;  /* 0x0000000600067308 */ /* 0x000e220000000800 */
[----:B-1----:R-:W-:Y:S01]  /*1300*/  @!P6 FMUL R3, R3, R3 ;  /* 0x000000030303e220 */ /* 0x002fe20000400000 */
[----:B------:R-:W-:-:S05]  /*1310*/  FSETP.GEU.AND P6, PT, R2, -126, PT ;  /* 0xc2fc00000200780b */ /* 0x000fca0003fce000 */
[----:B------:R-:W-:Y:S01]  /*1320*/  @!P2 FMUL R9, R9, 0.5 ;  /* 0x3f0000000909a820 */ /* 0x000fe20000400000 */
[----:B------:R-:W1:Y:S01]  /*1330*/  MUFU.EX2 R7, R7 ;  /* 0x0000000700077308 */ /* 0x000e620000000800 */
[----:B------:R-:W-:Y:S01]  /*1340*/  @!P0 FMUL R13, R13, 0.5 ;  /* 0x3f0000000d0d8820 */ /* 0x000fe20000400000 */
[----:B--2---:R-:W-:-:S05]  /*1350*/  @!P5 FMUL R5, R5, R5 ;  /* 0x000000050505d220 */ /* 0x004fca0000400000 */
[----:B------:R-:W-:Y:S01]  /*1360*/  @!P6 FMUL R2, R2, 0.5 ;  /* 0x3f0000000202e820 */ /* 0x000fe20000400000 */
[----:B------:R-:W2:Y:S01]  /*1370*/  MUFU.EX2 R8, R8 ;  /* 0x0000000800087308 */ /* 0x000ea20000000800 */
[----:B0-----:R-:W-:-:S07]  /*1380*/  @!P3 FMUL R6, R6, R6 ;  /* 0x000000060606b220 */ /* 0x001fce0000400000 */
[----:B------:R-:W0:Y:S01]  /*1390*/  MUFU.EX2 R9, R9 ;  /* 0x0000000900097308 */ /* 0x000e220000000800 */
[----:B-1----:R-:W-:-:S07]  /*13a0*/  @!P1 FMUL R7, R7, R7 ;  /* 0x0000000707079220 */ /* 0x002fce0000400000 */
[----:B------:R-:W1:Y:S01]  /*13b0*/  MUFU.EX2 R10, R13 ;  /* 0x0000000d000a7308 */ /* 0x000e620000000800 */
[----:B--2---:R-:W-:-:S07]  /*13c0*/  @!P4 FMUL R8, R8, R8 ;  /* 0x000000080808c220 */ /* 0x004fce0000400000 */
[----:B------:R-:W2:Y:S01]  /*13d0*/  MUFU.EX2 R4, R2 ;  /* 0x0000000200047308 */ /* 0x000ea20000000800 */
[----:B0-----:R-:W-:Y:S01]  /*13e0*/  @!P2 FMUL R9, R9, R9 ;  /* 0x000000090909a220 */ /* 0x001fe20000400000 */
[----:B-1----:R-:W-:Y:S01]  /*13f0*/  @!P0 FMUL R10, R10, R10 ;  /* 0x0000000a0a0a8220 */ /* 0x002fe20000400000 */
[----:B--2---:R-:W-:Y:S01]  /*1400*/  @!P6 FMUL R4, R4, R4 ;  /* 0x000000040404e220 */ /* 0x004fe20000400000 */
[----:B------:R-:W-:Y:S06]  /*1410*/  BRA.U UP0, `(.L_x_0) ;  /* 0xffffffed00587547 */ /* 0x000fec000b83ffff */
[----:B------:R-:W-:Y:S02]  /*1420*/  FADD R12, RZ, R3 ;  /* 0x00000003ff0c7221 */ /* 0x000fe40000000000 */
[----:B------:R-:W0:Y:S02]  /*1430*/  LDC.64 R2, c[0x0][0x380] ;  /* 0x0000e000ff027b82 */ /* 0x000e240000000a00 */
[----:B------:R-:W-:-:S04]  /*1440*/  FADD R5, R5, R12 ;  /* 0x0000000c05057221 */ /* 0x000fc80000000000 */
[----:B------:R-:W-:-:S04]  /*1450*/  FADD R6, R6, R5 ;  /* 0x0000000506067221 */ /* 0x000fc80000000000 */
[----:B------:R-:W-:-:S04]  /*1460*/  FADD R7, R7, R6 ;  /* 0x0000000607077221 */ /* 0x000fc80000000000 */
[----:B------:R-:W-:-:S04]  /*1470*/  FADD R8, R8, R7 ;  /* 0x0000000708087221 */ /* 0x000fc80000000000 */
[----:B------:R-:W-:-:S04]  /*1480*/  FADD R9, R9, R8 ;  /* 0x0000000809097221 */ /* 0x000fc80000000000 */
[----:B------:R-:W-:Y:S01]  /*1490*/  FADD R9, R10, R9 ;  /* 0x000000090a097221 */ /* 0x000fe20000000000 */
[----:B0-----:R-:W-:-:S04]  /*14a0*/  IMAD.WIDE R2, R0, 0x4, R2 ;  /* 0x0000000400027825 */ /* 0x001fc800078e0202 */
[----:B------:R-:W-:-:S05]  /*14b0*/  FADD R9, R4, R9 ;  /* 0x0000000904097221 */ /* 0x000fca0000000000 */
[----:B------:R-:W-:Y:S01]  /*14c0*/  STG.E desc[UR6][R2.64], R9 ;  /* 0x0000000902007986 */ /* 0x000fe2000c101906 */
[----:B------:R-:W-:Y:S05]  /*14d0*/  EXIT ;  /* 0x000000000000794d */ /* 0x000fea0003800000 */
.L_x_1:
[----:B------:R-:W-:-:S00]  /*14e0*/  BRA `(.L_x_1) ;  /* 0xfffffffc00fc7947 */ /* 0x000fc0000383ffff */
[----:B------:R-:W-:-:S00]  /*14f0*/  NOP ;  /* 0x0000000000007918 */ /* 0x000fc00000000000 */
        /* <DEDUP_REMOVED lines=8> */
.L_x_2:


//--------------------- .nv.shared.reserved.0     --------------------------
	.section	.nv.shared.reserved.0,"aw",@nobits
	.weak		__nv_reservedSMEM_offset_0_alias
	.size		__nv_reservedSMEM_offset_0_alias, 0, 64
	.other		__nv_reservedSMEM_offset_0_alias,@"STO_CUDA_RESERVED_SHARED STV_DEFAULT"
__nv_reservedSMEM_offset_0_alias:
	.zero		0
	.zero		64


//--------------------- .nv.constant0._Z23fast_powf_stress_kernelPfi --------------------------
	.section	.nv.constant0._Z23fast_powf_stress_kernelPfi,"a",@progbits
	.sectionflags	@""
	.align	4
.nv.constant0._Z23fast_powf_stress_kernelPfi:
	.zero		908


//--------------------- SYMBOLS --------------------------

	.type		.nv.reservedSmem.offset0,@object
	.size		.nv.reservedSmem.offset0,0x4
